	.headerflags	@"EF_CUDA_TEXMODE_UNIFIED EF_CUDA_64BIT_ADDRESS EF_CUDA_ACCELERATORS EF_CUDA_SM90 EF_CUDA_VIRTUAL_SM(EF_CUDA_SM90)"
	.elftype	@"ET_EXEC"


//--------------------- .nv.info                  --------------------------
	.section	.nv.info,"",@"SHT_CUDA_INFO"
	.align	4


	//----- nvinfo : EIATTR_REGCOUNT
	.align		4
        /*0000*/ 	.byte	0x04, 0x2f
        /*0002*/ 	.short	(.L_3 - .L_2)
	.align		4
.L_2:
        /*0004*/ 	.word	index@(triton_poi_fused__native_batch_norm_legit_no_training_convolution_relu_10)
        /*0008*/ 	.word	0x00000020


	//----- nvinfo : EIATTR_MIN_STACK_SIZE
	.align		4
.L_3:
        /*000c*/ 	.byte	0x04, 0x12
        /*000e*/ 	.short	(.L_5 - .L_4)
	.align		4
.L_4:
        /*0010*/ 	.word	index@(triton_poi_fused__native_batch_norm_legit_no_training_convolution_relu_10)
        /*0014*/ 	.word	0x00000000


	//----- nvinfo : EIATTR_FRAME_SIZE
	.align		4
.L_5:
        /*0018*/ 	.byte	0x04, 0x11
        /*001a*/ 	.short	(.L_7 - .L_6)
	.align		4
.L_6:
        /*001c*/ 	.word	index@(triton_poi_fused__native_batch_norm_legit_no_training_convolution_relu_10)
        /*0020*/ 	.word	0x00000000


	//----- nvinfo : EIATTR_MIN_STACK_SIZE
	.align		4
.L_7:
        /*0024*/ 	.byte	0x04, 0x12
        /*0026*/ 	.short	(.L_9 - .L_8)
	.align		4
.L_8:
        /*0028*/ 	.word	index@(triton_poi_fused__native_batch_norm_legit_no_training_convolution_relu_10)
        /*002c*/ 	.word	0x00000000
.L_9:


//--------------------- .nv.info.triton_poi_fused__native_batch_norm_legit_no_training_convolution_relu_10 --------------------------
	.section	.nv.info.triton_poi_fused__native_batch_norm_legit_no_training_convolution_relu_10,"",@"SHT_CUDA_INFO"
	.sectionflags	@""
	.align	4


	//----- nvinfo : EIATTR_CUDA_API_VERSION
	.align		4
        /*0000*/ 	.byte	0x04, 0x37
        /*0002*/ 	.short	(.L_11 - .L_10)
.L_10:
        /*0004*/ 	.word	0x0000007c


	//----- nvinfo : EIATTR_KPARAM_INFO
	.align		4
.L_11:
        /*0008*/ 	.byte	0x04, 0x17
        /*000a*/ 	.short	(.L_13 - .L_12)
.L_12:
        /*000c*/ 	.word	0x00000000
        /*0010*/ 	.short	0x0007
        /*0012*/ 	.short	0x0038
        /*0014*/ 	.byte	0x00, 0xf0, 0x11, 0x00


	//----- nvinfo : EIATTR_KPARAM_INFO
	.align		4
.L_13:
        /*0018*/ 	.byte	0x04, 0x17
        /*001a*/ 	.short	(.L_15 - .L_14)
.L_14:
        /*001c*/ 	.word	0x00000000
        /*0020*/ 	.short	0x0006
        /*0022*/ 	.short	0x0030
        /*0024*/ 	.byte	0x00, 0xf4, 0x21, 0x00


	//----- nvinfo : EIATTR_KPARAM_INFO
	.align		4
.L_15:
        /*0028*/ 	.byte	0x04, 0x17
        /*002a*/ 	.short	(.L_17 - .L_16)
.L_16:
        /*002c*/ 	.word	0x00000000
        /*0030*/ 	.short	0x0005
        /*0032*/ 	.short	0x0028
        /*0034*/ 	.byte	0x00, 0xf4, 0x21, 0x00


	//----- nvinfo : EIATTR_KPARAM_INFO
	.align		4
.L_17:
        /*0038*/ 	.byte	0x04, 0x17
        /*003a*/ 	.short	(.L_19 - .L_18)
.L_18:
        /*003c*/ 	.word	0x00000000
        /*0040*/ 	.short	0x0004
        /*0042*/ 	.short	0x0020
        /*0044*/ 	.byte	0x00, 0xf4, 0x21, 0x00


	//----- nvinfo : EIATTR_KPARAM_INFO
	.align		4
.L_19:
        /*0048*/ 	.byte	0x04, 0x17
        /*004a*/ 	.short	(.L_21 - .L_20)
.L_20:
        /*004c*/ 	.word	0x00000000
        /*0050*/ 	.short	0x0003
        /*0052*/ 	.short	0x0018
        /*0054*/ 	.byte	0x00, 0xf4, 0x21, 0x00


	//----- nvinfo : EIATTR_KPARAM_INFO
	.align		4
.L_21:
        /*0058*/ 	.byte	0x04, 0x17
        /*005a*/ 	.short	(.L_23 - .L_22)
.L_22:
        /*005c*/ 	.word	0x00000000
        /*0060*/ 	.short	0x0002
        /*0062*/ 	.short	0x0010
        /*0064*/ 	.byte	0x00, 0xf4, 0x21, 0x00


	//----- nvinfo : EIATTR_KPARAM_INFO
	.align		4
.L_23:
        /*0068*/ 	.byte	0x04, 0x17
        /*006a*/ 	.short	(.L_25 - .L_24)
.L_24:
        /*006c*/ 	.word	0x00000000
        /*0070*/ 	.short	0x0001
        /*0072*/ 	.short	0x0008
        /*0074*/ 	.byte	0x00, 0xf4, 0x21, 0x00


	//----- nvinfo : EIATTR_KPARAM_INFO
	.align		4
.L_25:
        /*0078*/ 	.byte	0x04, 0x17
        /*007a*/ 	.short	(.L_27 - .L_26)
.L_26:
        /*007c*/ 	.word	0x00000000
        /*0080*/ 	.short	0x0000
        /*0082*/ 	.short	0x0000
        /*0084*/ 	.byte	0x00, 0xf4, 0x21, 0x00


	//----- nvinfo : EIATTR_SPARSE_MMA_MASK
	.align		4
.L_27:
        /*0088*/ 	.byte	0x03, 0x50
        /*008a*/ 	.short	0x0000


	//----- nvinfo : EIATTR_MAXREG_COUNT
	.align		4
        /*008c*/ 	.byte	0x03, 0x1b
        /*008e*/ 	.short	0x00ff


	//----- nvinfo : EIATTR_EXIT_INSTR_OFFSETS
	.align		4
        /*0090*/ 	.byte	0x04, 0x1c
        /*0092*/ 	.short	(.L_29 - .L_28)


	//   ....[0]....
.L_28:
        /*0094*/ 	.word	0x000007e0


	//----- nvinfo : EIATTR_REQNTID
	.align		4
.L_29:
        /*0098*/ 	.byte	0x04, 0x10
        /*009a*/ 	.short	(.L_31 - .L_30)
.L_30:
        /*009c*/ 	.word	0x00000080
        /*00a0*/ 	.word	0x00000001
        /*00a4*/ 	.word	0x00000001


	//----- nvinfo : EIATTR_CBANK_PARAM_SIZE
	.align		4
.L_31:
        /*00a8*/ 	.byte	0x03, 0x19
        /*00aa*/ 	.short	0x003c


	//----- nvinfo : EIATTR_PARAM_CBANK
	.align		4
        /*00ac*/ 	.byte	0x04, 0x0a
        /*00ae*/ 	.short	(.L_33 - .L_32)
	.align		4
.L_32:
        /*00b0*/ 	.word	index@(.nv.constant0.triton_poi_fused__native_batch_norm_legit_no_training_convolution_relu_10)
        /*00b4*/ 	.short	0x0210
        /*00b6*/ 	.short	0x003c


	//----- nvinfo : EIATTR_SW_WAR
	.align		4
.L_33:
        /*00b8*/ 	.byte	0x04, 0x36
        /*00ba*/ 	.short	(.L_35 - .L_34)
.L_34:
        /*00bc*/ 	.word	0x00000008
.L_35:


//--------------------- .nv.callgraph             --------------------------
	.section	.nv.callgraph,"",@"SHT_CUDA_CALLGRAPH"
	.align	4
	.sectionentsize	8
	.align		4
        /*0000*/ 	.word	0x00000000
	.align		4
        /*0004*/ 	.word	0xffffffff
	.align		4
        /*0008*/ 	.word	0x00000000
	.align		4
        /*000c*/ 	.word	0xfffffffe
	.align		4
        /*0010*/ 	.word	0x00000000
	.align		4
        /*0014*/ 	.word	0xfffffffd
	.align		4
        /*0018*/ 	.word	0x00000000
	.align		4
        /*001c*/ 	.word	0xfffffffc


//--------------------- .nv.constant4             --------------------------
	.section	.nv.constant4,"a",@progbits
	.align	8
	.align		8
.nv.constant4:
        /*0000*/ 	.dword	_$_str
	.align		8
        /*0008*/ 	.dword	_$_str_$_2


//--------------------- .text.triton_poi_fused__native_batch_norm_legit_no_training_convolution_relu_10 --------------------------
	.section	.text.triton_poi_fused__native_batch_norm_legit_no_training_convolution_relu_10,"ax",@progbits
	.align	128
        .global         triton_poi_fused__native_batch_norm_legit_no_training_convolution_relu_10
        .type           triton_poi_fused__native_batch_norm_legit_no_training_convolution_relu_10,@function
        .size           triton_poi_fused__native_batch_norm_legit_no_training_convolution_relu_10,(.L_x_1 - triton_poi_fused__native_batch_norm_legit_no_training_convolution_relu_10)
        .other          triton_poi_fused__native_batch_norm_legit_no_training_convolution_relu_10,@"STO_CUDA_ENTRY STV_DEFAULT"
triton_poi_fused__native_batch_norm_legit_no_training_convolution_relu_10:
.text.triton_poi_fused__native_batch_norm_legit_no_training_convolution_relu_10:
[----:B------:R-:W-:Y:S01]  /*0000*/  LDC R1, c[0x0][0x28] ;  /* 0x00000a00ff017b82 */ /* 0x000fe20000000800 */
[----:B------:R-:W1:Y:S07]  /*0010*/  S2R R0, SR_TID.X ;  /* 0x0000000000007919 */ /* 0x000e6e0000002100 */
[----:B------:R-:W2:Y:S01]  /*0020*/  LDC.64 R4, c[0x0][0x228] ;  /* 0x00008a00ff047b82 */ /* 0x000ea20000000a00 */
[----:B------:R-:W-:Y:S01]  /*0030*/  ULDC.64 UR4, c[0x0][0x208] ;  /* 0x0000820000047ab9 */ /* 0x000fe20000000a00 */
[----:B------:R-:W3:Y:S06]  /*0040*/  S2R R7, SR_CTAID.X ;  /* 0x0000000000077919 */ /* 0x000eec0000002500 */
[----:B------:R-:W4:Y:S08]  /*0050*/  LDC.64 R16, c[0x0][0x218] ;  /* 0x00008600ff107b82 */ /* 0x000f300000000a00 */
[----:B------:R-:W5:Y:S01]  /*0060*/  LDC.64 R28, c[0x0][0x210] ;  /* 0x00008400ff1c7b82 */ /* 0x000f620000000a00 */
[----:B-1----:R-:W-:-:S02]  /*0070*/  SHF.L.U32 R0, R0, 0x2, RZ ;  /* 0x0000000200007819 */ /* 0x002fc400000006ff */
[----:B---3--:R-:W-:Y:S02]  /*0080*/  SHF.R.S32.HI R3, RZ, 0x15, R7 ;  /* 0x00000015ff037819 */ /* 0x008fe40000011407 */
[----:B------:R-:W-:Y:S02]  /*0090*/  LOP3.LUT R0, R0, 0x1fc, RZ, 0xc0, !PT ;  /* 0x000001fc00007812 */ /* 0x000fe400078ec0ff */
[----:B------:R-:W-:Y:S02]  /*00a0*/  SGXT R3, R3, 0x1 ;  /* 0x000000010303781a */ /* 0x000fe40000000200 */
[----:B------:R-:W-:-:S04]  /*00b0*/  LEA R0, R7, R0, 0xa ;  /* 0x0000000007007211 */ /* 0x000fc800078e50ff */
[----:B------:R-:W-:-:S04]  /*00c0*/  LEA.HI R3, R3, R0, RZ, 0x8 ;  /* 0x0000000003037211 */ /* 0x000fc800078f40ff */
[----:B------:R-:W-:-:S04]  /*00d0*/  LOP3.LUT R3, R3, 0xffffff00, RZ, 0xc0, !PT ;  /* 0xffffff0003037812 */ /* 0x000fc800078ec0ff */
[----:B------:R-:W-:Y:S01]  /*00e0*/  IADD3 R24, R0, -R3, RZ ;  /* 0x8000000300187210 */ /* 0x000fe20007ffe0ff */
[----:B-----5:R-:W-:Y:S01]  /*00f0*/  IMAD.WIDE R28, R0, 0x4, R28 ;  /* 0x00000004001c7825 */ /* 0x020fe200078e021c */
[----:B------:R-:W1:Y:S03]  /*0100*/  LDC.64 R2, c[0x0][0x220] ;  /* 0x00008800ff027b82 */ /* 0x000e660000000a00 */
[C---:B--2---:R-:W-:Y:S01]  /*0110*/  IMAD.WIDE R4, R24.reuse, 0x4, R4 ;  /* 0x0000000418047825 */ /* 0x044fe200078e0204 */
[----:B------:R-:W2:Y:S03]  /*0120*/  LDG.E.128 R12, desc[UR4][R28.64+0x800] ;  /* 0x000800041c0c7981 */ /* 0x000ea6000c1e1d00 */
[C---:B----4-:R-:W-:Y:S01]  /*0130*/  IMAD.WIDE R16, R24.reuse, 0x4, R16 ;  /* 0x0000000418107825 */ /* 0x050fe200078e0210 */
[----:B------:R-:W3:Y:S04]  /*0140*/  LDG.E.128 R20, desc[UR4][R28.64] ;  /* 0x000000041c147981 */ /* 0x000ee8000c1e1d00 */
[----:B------:R-:W4:Y:S04]  /*0150*/  LDG.E.EL.128 R4, desc[UR4][R4.64] ;  /* 0x0000000404047981 */ /* 0x000f28000c2e1d00 */
[----:B------:R-:W2:Y:S01]  /*0160*/  LDG.E.EL.128 R16, desc[UR4][R16.64] ;  /* 0x0000000410107981 */ /* 0x000ea2000c2e1d00 */
[----:B-1----:R-:W-:-:S05]  /*0170*/  IMAD.WIDE R2, R24, 0x4, R2 ;  /* 0x0000000418027825 */ /* 0x002fca00078e0202 */
[----:B------:R1:W5:Y:S02]  /*0180*/  LDG.E.EL.128 R8, desc[UR4][R2.64] ;  /* 0x0000000402087981 */ /* 0x000364000c2e1d00 */
[----:B-1----:R-:W-:Y:S01]  /*0190*/  HFMA2.MMA R2, -RZ, RZ, 1.625, 0 ;  /* 0x3e800000ff027435 */ /* 0x002fe200000001ff */
[----:B----4-:R-:W-:Y:S01]  /*01a0*/  FADD R4, R4, 9.9999997473787516356e-06 ;  /* 0x3727c5ac04047421 */ /* 0x010fe20000000000 */
[----:B------:R-:W-:-:S03]  /*01b0*/  FADD R5, R5, 9.9999997473787516356e-06 ;  /* 0x3727c5ac05057421 */ /* 0x000fc60000000000 */
[----:B------:R-:W1:Y:S08]  /*01c0*/  MUFU.SQRT R25, R4 ;  /* 0x0000000400197308 */ /* 0x000e700000002000 */
[----:B------:R-:W4:Y:S01]  /*01d0*/  MUFU.SQRT R26, R5 ;  /* 0x00000005001a7308 */ /* 0x000f220000002000 */
[----:B------:R-:W-:Y:S01]  /*01e0*/  FADD R6, R6, 9.9999997473787516356e-06 ;  /* 0x3727c5ac06067421 */ /* 0x000fe20000000000 */
[----:B-1----:R-:W-:-:S02]  /*01f0*/  FSETP.GT.AND P0, PT, R25, 8.50705917302346158658e+37, PT ;  /* 0x7e8000001900780b */ /* 0x002fc40003f04000 */
[C---:B------:R-:W-:Y:S02]  /*0200*/  FSETP.GEU.AND P3, PT, R25.reuse, 1.175494350822287508e-38, PT ;  /* 0x008000001900780b */ /* 0x040fe40003f6e000 */
[C---:B----4-:R-:W-:Y:S02]  /*0210*/  FSETP.GT.AND P1, PT, R26.reuse, 8.50705917302346158658e+37, PT ;  /* 0x7e8000001a00780b */ /* 0x050fe40003f24000 */
[----:B------:R-:W-:Y:S01]  /*0220*/  FSETP.GEU.AND P4, PT, R26, 1.175494350822287508e-38, PT ;  /* 0x008000001a00780b */ /* 0x000fe20003f8e000 */
[----:B------:R-:W1:Y:S06]  /*0230*/  MUFU.SQRT R6, R6 ;  /* 0x0000000600067308 */ /* 0x000e6c0000002000 */
[----:B------:R-:W-:-:S04]  /*0240*/  @P0 FMUL R25, R25, 0.25 ;  /* 0x3e80000019190820 */ /* 0x000fc80000400000 */
[----:B------:R-:W-:Y:S01]  /*0250*/  @!P3 FMUL R25, R25, 16777216 ;  /* 0x4b8000001919b820 */ /* 0x000fe20000400000 */
[----:B------:R-:W-:-:S04]  /*0260*/  @P1 FMUL R26, R26, 0.25 ;  /* 0x3e8000001a1a1820 */ /* 0x000fc80000400000 */
[----:B------:R-:W-:Y:S01]  /*0270*/  @!P4 FMUL R26, R26, 16777216 ;  /* 0x4b8000001a1ac820 */ /* 0x000fe20000400000 */
[----:B------:R-:W4:Y:S01]  /*0280*/  MUFU.RCP R25, R25 ;  /* 0x0000001900197308 */ /* 0x000f220000001000 */
[----:B-1----:R-:W-:Y:S02]  /*0290*/  FSETP.GT.AND P2, PT, R6, 8.50705917302346158658e+37, PT ;  /* 0x7e8000000600780b */ /* 0x002fe40003f44000 */
[----:B------:R-:W-:-:S05]  /*02a0*/  FSEL R4, R2, 1, P0 ;  /* 0x3f80000002047808 */ /* 0x000fca0000000000 */
[----:B------:R-:W1:Y:S01]  /*02b0*/  MUFU.RCP R26, R26 ;  /* 0x0000001a001a7308 */ /* 0x000e620000001000 */
[----:B------:R-:W-:Y:S02]  /*02c0*/  FSETP.GEU.AND P5, PT, R6, 1.175494350822287508e-38, PT ;  /* 0x008000000600780b */ /* 0x000fe40003fae000 */
[----:B------:R-:W-:Y:S01]  /*02d0*/  FSEL R3, R2, 1, P1 ;  /* 0x3f80000002037808 */ /* 0x000fe20000800000 */
[----:B------:R-:W-:-:S04]  /*02e0*/  @!P3 FMUL R4, R4, 16777216 ;  /* 0x4b8000000404b820 */ /* 0x000fc80000400000 */
[----:B------:R-:W-:Y:S01]  /*02f0*/  @!P4 FMUL R3, R3, 16777216 ;  /* 0x4b8000000303c820 */ /* 0x000fe20000400000 */
[----:B----4-:R-:W-:Y:S01]  /*0300*/  FMUL R5, R25, R4 ;  /* 0x0000000419057220 */ /* 0x010fe20000400000 */
[----:B------:R-:W-:Y:S01]  /*0310*/  @P2 FMUL R6, R6, 0.25 ;  /* 0x3e80000006062820 */ /* 0x000fe20000400000 */
[--C-:B--2---:R-:W-:Y:S01]  /*0320*/  FADD R15, R15, R19.reuse ;  /* 0x000000130f0f7221 */ /* 0x104fe20000000000 */
[--C-:B------:R-:W-:Y:S01]  /*0330*/  FADD R14, R14, R18.reuse ;  /* 0x000000120e0e7221 */ /* 0x100fe20000000000 */
[----:B---3--:R-:W-:Y:S01]  /*0340*/  FADD R19, R23, R19 ;  /* 0x0000001317137221 */ /* 0x008fe20000000000 */
[----:B------:R-:W-:Y:S01]  /*0350*/  FADD R18, R22, R18 ;  /* 0x0000001216127221 */ /* 0x000fe20000000000 */
[----:B-1----:R-:W-:Y:S01]  /*0360*/  FMUL R4, R26, R3 ;  /* 0x000000031a047220 */ /* 0x002fe20000400000 */
[----:B------:R-:W1:Y:S01]  /*0370*/  LDC.64 R22, c[0x0][0x238] ;  /* 0x00008e00ff167b82 */ /* 0x000e620000000a00 */
[----:B------:R-:W-:-:S07]  /*0380*/  @!P5 FMUL R6, R6, 16777216 ;  /* 0x4b8000000606d820 */ /* 0x000fce0000400000 */
[----:B------:R-:W2:Y:S01]  /*0390*/  LDC.64 R26, c[0x0][0x230] ;  /* 0x00008c00ff1a7b82 */ /* 0x000ea20000000a00 */
[----:B------:R-:W3:Y:S01]  /*03a0*/  MUFU.RCP R6, R6 ;  /* 0x0000000600067308 */ /* 0x000ee20000001000 */
[----:B------:R-:W-:Y:S01]  /*03b0*/  FSEL R3, R2, 1, P2 ;  /* 0x3f80000002037808 */ /* 0x000fe20001000000 */
[--C-:B------:R-:W-:Y:S01]  /*03c0*/  FADD R12, R12, R16.reuse ;  /* 0x000000100c0c7221 */ /* 0x100fe20000000000 */
[----:B------:R-:W-:Y:S01]  /*03d0*/  FADD R16, R20, R16 ;  /* 0x0000001014107221 */ /* 0x000fe20000000000 */
[--C-:B------:R-:W-:Y:S02]  /*03e0*/  FADD R13, R13, R17.reuse ;  /* 0x000000110d0d7221 */ /* 0x100fe40000000000 */
[----:B------:R-:W-:Y:S01]  /*03f0*/  @!P5 FMUL R3, R3, 16777216 ;  /* 0x4b8000000303d820 */ /* 0x000fe20000400000 */
[----:B------:R-:W-:-:S03]  /*0400*/  FADD R17, R21, R17 ;  /* 0x0000001115117221 */ /* 0x000fc60000000000 */
[----:B---3--:R-:W-:Y:S01]  /*0410*/  FMUL R3, R6, R3 ;  /* 0x0000000306037220 */ /* 0x008fe20000400000 */
[C---:B-----5:R-:W-:Y:S01]  /*0420*/  FADD R6, -R8.reuse, R12 ;  /* 0x0000000c08067221 */ /* 0x060fe20000000100 */
[----:B------:R-:W-:Y:S01]  /*0430*/  FADD R8, -R8, R16 ;  /* 0x0000001008087221 */ /* 0x000fe20000000100 */
[----:B--2---:R-:W-:-:S04]  /*0440*/  IMAD.WIDE R20, R24, 0x4, R26 ;  /* 0x0000000418147825 */ /* 0x004fc800078e021a */
[----:B-1----:R-:W-:-:S04]  /*0450*/  IMAD.WIDE R24, R24, 0x4, R22 ;  /* 0x0000000418187825 */ /* 0x002fc800078e0216 */
[----:B------:R-:W-:Y:S01]  /*0460*/  FADD R23, -R9, R13 ;  /* 0x0000000d09177221 */ /* 0x000fe20000000100 */
[C---:B------:R-:W-:Y:S01]  /*0470*/  FMUL R6, R5.reuse, R6 ;  /* 0x0000000605067220 */ /* 0x040fe20000400000 */
[----:B------:R-:W-:Y:S02]  /*0480*/  FMUL R5, R5, R8 ;  /* 0x0000000805057220 */ /* 0x000fe40000400000 */
[----:B------:R-:W-:Y:S01]  /*0490*/  FMUL R8, R4, R23 ;  /* 0x0000001704087220 */ /* 0x000fe20000400000 */
[----:B------:R-:W2:Y:S04]  /*04a0*/  LDG.E.EL.128 R24, desc[UR4][R24.64] ;  /* 0x0000000418187981 */ /* 0x000ea8000c2e1d00 */
[----:B------:R-:W2:Y:S01]  /*04b0*/  LDG.E.EL.128 R20, desc[UR4][R20.64] ;  /* 0x0000000414147981 */ /* 0x000ea2000c2e1d00 */
[----:B------:R-:W-:-:S04]  /*04c0*/  FADD R9, -R9, R17 ;  /* 0x0000001109097221 */ /* 0x000fc80000000100 */
[----:B------:R-:W-:Y:S01]  /*04d0*/  FMUL R9, R4, R9 ;  /* 0x0000000904097220 */ /* 0x000fe20000400000 */
[----:B------:R-:W-:-:S04]  /*04e0*/  FADD R4, R7, 9.9999997473787516356e-06 ;  /* 0x3727c5ac07047421 */ /* 0x000fc80000000000 */
[----:B------:R-:W1:Y:S02]  /*04f0*/  MUFU.SQRT R7, R4 ;  /* 0x0000000400077308 */ /* 0x000e640000002000 */
[C---:B-1----:R-:W-:Y:S02]  /*0500*/  FSETP.GT.AND P0, PT, R7.reuse, 8.50705917302346158658e+37, PT ;  /* 0x7e8000000700780b */ /* 0x042fe40003f04000 */
[----:B------:R-:W-:-:S11]  /*0510*/  FSETP.GEU.AND P1, PT, R7, 1.175494350822287508e-38, PT ;  /* 0x008000000700780b */ /* 0x000fd60003f2e000 */
[----:B------:R-:W-:-:S04]  /*0520*/  @P0 FMUL R7, R7, 0.25 ;  /* 0x3e80000007070820 */ /* 0x000fc80000400000 */
[----:B------:R-:W-:-:S06]  /*0530*/  @!P1 FMUL R7, R7, 16777216 ;  /* 0x4b80000007079820 */ /* 0x000fcc0000400000 */
[----:B------:R-:W1:Y:S01]  /*0540*/  MUFU.RCP R7, R7 ;  /* 0x0000000700077308 */ /* 0x000e620000001000 */
[----:B------:R-:W-:-:S05]  /*0550*/  FSEL R2, R2, 1, P0 ;  /* 0x3f80000002027808 */ /* 0x000fca0000000000 */
[----:B------:R-:W-:-:S04]  /*0560*/  @!P1 FMUL R2, R2, 16777216 ;  /* 0x4b80000002029820 */ /* 0x000fc80000400000 */
[----:B-1----:R-:W-:Y:S01]  /*0570*/  FMUL R2, R7, R2 ;  /* 0x0000000207027220 */ /* 0x002fe20000400000 */
[C---:B------:R-:W-:Y:S01]  /*0580*/  FADD R7, -R11.reuse, R15 ;  /* 0x0000000f0b077221 */ /* 0x040fe20000000100 */
[----:B------:R-:W-:Y:S01]  /*0590*/  FADD R11, -R11, R19 ;  /* 0x000000130b0b7221 */ /* 0x000fe20000000100 */
[----:B------:R-:W-:Y:S04]  /*05a0*/  STG.E.128 desc[UR4][R28.64], R16 ;  /* 0x000000101c007986 */ /* 0x000fe8000c101d04 */
[----:B------:R-:W-:Y:S01]  /*05b0*/  STG.E.128 desc[UR4][R28.64+0x800], R12 ;  /* 0x0008000c1c007986 */ /* 0x000fe2000c101d04 */
[C-C-:B--2---:R-:W-:Y:S01]  /*05c0*/  FFMA R4, R20.reuse, R5, R24.reuse ;  /* 0x0000000514047223 */ /* 0x144fe20000000018 */
[----:B------:R-:W-:Y:S01]  /*05d0*/  FFMA R20, R20, R6, R24 ;  /* 0x0000000614147223 */ /* 0x000fe20000000018 */
[C-C-:B------:R-:W-:Y:S01]  /*05e0*/  FFMA R9, R21.reuse, R9, R25.reuse ;  /* 0x0000000915097223 */ /* 0x140fe20000000019 */
[----:B------:R-:W-:Y:S01]  /*05f0*/  FFMA R8, R21, R8, R25 ;  /* 0x0000000815087223 */ /* 0x000fe20000000019 */
[----:B------:R-:W-:Y:S01]  /*0600*/  FADD R6, -R10, R14 ;  /* 0x0000000e0a067221 */ /* 0x000fe20000000100 */
[----:B------:R-:W1:Y:S03]  /*0610*/  LDC.64 R24, c[0x0][0x240] ;  /* 0x00009000ff187b82 */ /* 0x000e660000000a00 */
[----:B------:R-:W-:Y:S01]  /*0620*/  FMUL R5, R3, R6 ;  /* 0x0000000603057220 */ /* 0x000fe20000400000 */
[----:B------:R-:W-:Y:S01]  /*0630*/  FMUL R6, R2, R7 ;  /* 0x0000000702067220 */ /* 0x000fe20000400000 */
[----:B------:R-:W-:Y:S01]  /*0640*/  FADD R10, -R10, R18 ;  /* 0x000000120a0a7221 */ /* 0x000fe20000000100 */
[----:B------:R-:W-:-:S02]  /*0650*/  FMUL R2, R2, R11 ;  /* 0x0000000b02027220 */ /* 0x000fc40000400000 */
[--C-:B------:R-:W-:Y:S01]  /*0660*/  FFMA R7, R23, R6, R27.reuse ;  /* 0x0000000617077223 */ /* 0x100fe2000000001b */
[----:B------:R-:W-:Y:S01]  /*0670*/  FMUL R3, R3, R10 ;  /* 0x0000000a03037220 */ /* 0x000fe20000400000 */
[C-C-:B------:R-:W-:Y:S01]  /*0680*/  FFMA R5, R22.reuse, R5, R26.reuse ;  /* 0x0000000516057223 */ /* 0x140fe2000000001a */
[----:B------:R-:W-:Y:S02]  /*0690*/  FFMA R2, R23, R2, R27 ;  /* 0x0000000217027223 */ /* 0x000fe4000000001b */
[----:B------:R-:W-:Y:S01]  /*06a0*/  FSETP.GEU.AND P6, PT, R7, RZ, PT ;  /* 0x000000ff0700720b */ /* 0x000fe20003fce000 */
[----:B------:R-:W-:Y:S01]  /*06b0*/  FFMA R3, R22, R3, R26 ;  /* 0x0000000316037223 */ /* 0x000fe2000000001a */
[----:B------:R-:W-:Y:S02]  /*06c0*/  FSETP.GEU.AND P5, PT, R5, RZ, PT ;  /* 0x000000ff0500720b */ /* 0x000fe40003fae000 */
[----:B------:R-:W-:Y:S02]  /*06d0*/  FSETP.GEU.AND P4, PT, R8, RZ, PT ;  /* 0x000000ff0800720b */ /* 0x000fe40003f8e000 */
[----:B------:R-:W-:-:S02]  /*06e0*/  SEL R7, R7, RZ, P6 ;  /* 0x000000ff07077207 */ /* 0x000fc40003000000 */
[----:B------:R-:W-:Y:S02]  /*06f0*/  FSETP.GEU.AND P6, PT, R4, RZ, PT ;  /* 0x000000ff0400720b */ /* 0x000fe40003fce000 */
[----:B------:R-:W-:Y:S02]  /*0700*/  FSETP.GEU.AND P0, PT, R20, RZ, PT ;  /* 0x000000ff1400720b */ /* 0x000fe40003f0e000 */
[----:B------:R-:W-:Y:S02]  /*0710*/  FSETP.GEU.AND P3, PT, R2, RZ, PT ;  /* 0x000000ff0200720b */ /* 0x000fe40003f6e000 */
[----:B------:R-:W-:Y:S02]  /*0720*/  FSETP.GEU.AND P2, PT, R3, RZ, PT ;  /* 0x000000ff0300720b */ /* 0x000fe40003f4e000 */
[----:B------:R-:W-:Y:S02]  /*0730*/  FSETP.GEU.AND P1, PT, R9, RZ, PT ;  /* 0x000000ff0900720b */ /* 0x000fe40003f2e000 */
[----:B------:R-:W-:-:S02]  /*0740*/  SEL R6, R5, RZ, P5 ;  /* 0x000000ff05067207 */ /* 0x000fc40002800000 */
[----:B------:R-:W-:Y:S01]  /*0750*/  SEL R5, R8, RZ, P4 ;  /* 0x000000ff08057207 */ /* 0x000fe20002000000 */
[----:B-1----:R-:W-:Y:S01]  /*0760*/  IMAD.WIDE R24, R0, 0x4, R24 ;  /* 0x0000000400187825 */ /* 0x002fe200078e0218 */
[----:B------:R-:W-:Y:S02]  /*0770*/  SEL R8, R4, RZ, P6 ;  /* 0x000000ff04087207 */ /* 0x000fe40003000000 */
[----:B------:R-:W-:Y:S02]  /*0780*/  SEL R11, R2, RZ, P3 ;  /* 0x000000ff020b7207 */ /* 0x000fe40001800000 */
[----:B------:R-:W-:Y:S02]  /*0790*/  SEL R10, R3, RZ, P2 ;  /* 0x000000ff030a7207 */ /* 0x000fe40001000000 */
[----:B------:R-:W-:Y:S02]  /*07a0*/  SEL R9, R9, RZ, P1 ;  /* 0x000000ff09097207 */ /* 0x000fe40000800000 */
[----:B------:R-:W-:-:S03]  /*07b0*/  SEL R4, R20, RZ, P0 ;  /* 0x000000ff14047207 */ /* 0x000fc60000000000 */
[----:B------:R-:W-:Y:S04]  /*07c0*/  STG.E.128 desc[UR4][R24.64], R8 ;  /* 0x0000000818007986 */ /* 0x000fe8000c101d04 */
[----:B------:R-:W-:Y:S01]  /*07d0*/  STG.E.128 desc[UR4][R24.64+0x800], R4 ;  /* 0x0008000418007986 */ /* 0x000fe2000c101d04 */
[----:B------:R-:W-:Y:S05]  /*07e0*/  EXIT ;  /* 0x000000000000794d */ /* 0x000fea0003800000 */
.L_x_0:
[----:B------:R-:W-:-:S00]  /*07f0*/  BRA `(.L_x_0) ;  /* 0xfffffffc00fc7947 */ /* 0x000fc0000383ffff */
[----:B------:R-:W-:-:S00]  /*0800*/  NOP ;  /* 0x0000000000007918 */ /* 0x000fc00000000000 */
[----:B------:R-:W-:-:S00]  /*0810*/  NOP ;  /* 0x0000000000007918 */ /* 0x000fc00000000000 */
[----:B------:R-:W-:-:S00]  /*0820*/  NOP ;  /* 0x0000000000007918 */ /* 0x000fc00000000000 */
[----:B------:R-:W-:-:S00]  /*0830*/  NOP ;  /* 0x0000000000007918 */ /* 0x000fc00000000000 */
[----:B------:R-:W-:-:S00]  /*0840*/  NOP ;  /* 0x0000000000007918 */ /* 0x000fc00000000000 */
[----:B------:R-:W-:-:S00]  /*0850*/  NOP ;  /* 0x0000000000007918 */ /* 0x000fc00000000000 */
[----:B------:R-:W-:-:S00]  /*0860*/  NOP ;  /* 0x0000000000007918 */ /* 0x000fc00000000000 */
[----:B------:R-:W-:-:S00]  /*0870*/  NOP ;  /* 0x0000000000007918 */ /* 0x000fc00000000000 */
.L_x_1:


//--------------------- .nv.global.init           --------------------------
	.section	.nv.global.init,"aw",@progbits
.nv.global.init:
	.type		_$_str,@object
	.size		_$_str,(_$_str_$_2 - _$_str)
_$_str:
        /*0000*/ 	.byte	0x5f, 0x5f, 0x43, 0x55, 0x44, 0x41, 0x5f, 0x46, 0x54, 0x5a, 0x00
	.type		_$_str_$_2,@object
	.size		_$_str_$_2,(.L_1 - _$_str_$_2)
_$_str_$_2:
        /*000b*/ 	.byte	0x5f, 0x5f, 0x43, 0x55, 0x44, 0x41, 0x5f, 0x50, 0x52, 0x45, 0x43, 0x5f, 0x53, 0x51, 0x52, 0x54
        /*001b*/ 	.byte	0x00
.L_1:


//--------------------- .nv.constant0.triton_poi_fused__native_batch_norm_legit_no_training_convolution_relu_10 --------------------------
	.section	.nv.constant0.triton_poi_fused__native_batch_norm_legit_no_training_convolution_relu_10,"a",@progbits
	.sectionflags	@""
	.align	4
.nv.constant0.triton_poi_fused__native_batch_norm_legit_no_training_convolution_relu_10:
	.zero		588
